//
// Generated by NVIDIA NVVM Compiler
//
// Compiler Build ID: CL-36424714
// Cuda compilation tools, release 13.0, V13.0.88
// Based on NVVM 20.0.0
//

.version 9.0
.target sm_100
.address_size 64

	// .globl	_Z18nestedStructKernel5OuterPi

.visible .entry _Z18nestedStructKernel5OuterPi(
	.param .align 4 .b8 _Z18nestedStructKernel5OuterPi_param_0[12],
	.param .u64 .ptr .align 1 _Z18nestedStructKernel5OuterPi_param_1
)
{
	.reg .b32 	%r<5>;
	.reg .b64 	%rd<5>;

	ld.param.u32 	%r1, [_Z18nestedStructKernel5OuterPi_param_0+8];
	ld.param.u32 	%r2, [_Z18nestedStructKernel5OuterPi_param_0];
	ld.param.u64 	%rd1, [_Z18nestedStructKernel5OuterPi_param_1];
	cvta.to.global.u64 	%rd2, %rd1;
	add.s32 	%r3, %r2, %r1;
	mov.u32 	%r4, %tid.x;
	mul.wide.u32 	%rd3, %r4, 4;
	add.s64 	%rd4, %rd2, %rd3;
	st.global.u32 	[%rd4], %r3;
	ret;

}


// ===== COMPILED SASS (sm_100) =====

	.target	sm_100

	.elftype	@"ET_EXEC"


//--------------------- .note.nv.tkinfo           --------------------------
	.section	.note.nv.tkinfo,"",@"SHT_NOTE"
	.sectionflags	@"SHF_NOTE_NV_TKINFO"
	.tkinfo
        /*0018*/ 	.word	0x00000002
        /*0030*/ 	.string	""
        /*0030*/ 	.string	"ptxas"
        /*0030*/ 	.string	"Cuda compilation tools, release 13.0, V13.0.88"
        /*0030*/ 	.string	"Build cuda_13.0.r13.0/compiler.36424714_0"
        /*0030*/ 	.string	"-arch sm_100 -m 64 "



//--------------------- .note.nv.cuinfo           --------------------------
	.section	.note.nv.cuinfo,"",@"SHT_NOTE"
	.sectionflags	@"SHF_NOTE_NV_CUINFO"
        /*0018*/ 	.short	0x0002
        /*001a*/ 	.short	0x0064
        /*001c*/ 	.short	0x0082
	.zero		2


//--------------------- .nv.info                  --------------------------
	.section	.nv.info,"",@"SHT_CUDA_INFO"
	.align	4


	//----- nvinfo : EIATTR_REGCOUNT
	.align		4
        /*0000*/ 	.byte	0x04, 0x2f
        /*0002*/ 	.short	(.L_1 - .L_0)
	.align		4
.L_0:
        /*0004*/ 	.word	index@(_Z18nestedStructKernel5OuterPi)
        /*0008*/ 	.word	0x00000008


	//----- nvinfo : EIATTR_FRAME_SIZE
	.align		4
.L_1:
        /*000c*/ 	.byte	0x04, 0x11
        /*000e*/ 	.short	(.L_3 - .L_2)
	.align		4
.L_2:
        /*0010*/ 	.word	index@(_Z18nestedStructKernel5OuterPi)
        /*0014*/ 	.word	0x00000000


	//----- nvinfo : EIATTR_MIN_STACK_SIZE
	.align		4
.L_3:
        /*0018*/ 	.byte	0x04, 0x12
        /*001a*/ 	.short	(.L_5 - .L_4)
	.align		4
.L_4:
        /*001c*/ 	.word	index@(_Z18nestedStructKernel5OuterPi)
        /*0020*/ 	.word	0x00000000
.L_5:


//--------------------- .nv.compat                --------------------------
	.section	.nv.compat,"",@"SHT_CUDA_COMPAT_INFO"
	.align	4
        /*0000*/ 	.byte	0x02, 0x09, 0x00, 0x00, 0x02, 0x02, 0x01, 0x00, 0x02, 0x05, 0x05, 0x00, 0x03, 0x07, 0x01, 0x01
        /*0010*/ 	.byte	0x02, 0x03, 0x00, 0x00, 0x02, 0x06, 0x01, 0x00, 0x04, 0x0b, 0x08, 0x00, 0x09, 0x00, 0x00, 0x00
        /*0020*/ 	.byte	0x00, 0x00, 0x00, 0x00


//--------------------- .nv.info._Z18nestedStructKernel5OuterPi --------------------------
	.section	.nv.info._Z18nestedStructKernel5OuterPi,"",@"SHT_CUDA_INFO"
	.sectionflags	@""
	.align	4


	//----- nvinfo : EIATTR_CUDA_API_VERSION
	.align		4
        /*0000*/ 	.byte	0x04, 0x37
        /*0002*/ 	.short	(.L_7 - .L_6)
.L_6:
        /*0004*/ 	.word	0x00000082


	//----- nvinfo : EIATTR_KPARAM_INFO
	.align		4
.L_7:
        /*0008*/ 	.byte	0x04, 0x17
        /*000a*/ 	.short	(.L_9 - .L_8)
.L_8:
        /*000c*/ 	.word	0x00000000
        /*0010*/ 	.short	0x0001
        /*0012*/ 	.short	0x0010
        /*0014*/ 	.byte	0x00, 0xf5, 0x21, 0x00


	//----- nvinfo : EIATTR_KPARAM_INFO
	.align		4
.L_9:
        /*0018*/ 	.byte	0x04, 0x17
        /*001a*/ 	.short	(.L_11 - .L_10)
.L_10:
        /*001c*/ 	.word	0x00000000
        /*0020*/ 	.short	0x0000
        /*0022*/ 	.short	0x0000
        /*0024*/ 	.byte	0x00, 0xf0, 0x31, 0x00


	//----- nvinfo : EIATTR_SPARSE_MMA_MASK
	.align		4
.L_11:
        /*0028*/ 	.byte	0x03, 0x50
        /*002a*/ 	.short	0x0000


	//----- nvinfo : EIATTR_MAXREG_COUNT
	.align		4
        /*002c*/ 	.byte	0x03, 0x1b
        /*002e*/ 	.short	0x00ff


	//----- nvinfo : EIATTR_MERCURY_ISA_VERSION
	.align		4
        /*0030*/ 	.byte	0x03, 0x5f
        /*0032*/ 	.short	0x0101


	//----- nvinfo : EIATTR_VRC_CTA_INIT_COUNT
	.align		4
        /*0034*/ 	.byte	0x02, 0x4a
	.zero		1
	.zero		1


	//----- nvinfo : EIATTR_EXIT_INSTR_OFFSETS
	.align		4
        /*0038*/ 	.byte	0x04, 0x1c
        /*003a*/ 	.short	(.L_13 - .L_12)


	//   ....[0]....
.L_12:
        /*003c*/ 	.word	0x00000090


	//----- nvinfo : EIATTR_CBANK_PARAM_SIZE
	.align		4
.L_13:
        /*0040*/ 	.byte	0x03, 0x19
        /*0042*/ 	.short	0x0018


	//----- nvinfo : EIATTR_PARAM_CBANK
	.align		4
        /*0044*/ 	.byte	0x04, 0x0a
        /*0046*/ 	.short	(.L_15 - .L_14)
	.align		4
.L_14:
        /*0048*/ 	.word	index@(.nv.constant0._Z18nestedStructKernel5OuterPi)
        /*004c*/ 	.short	0x0380
        /*004e*/ 	.short	0x0018


	//----- nvinfo : EIATTR_SW_WAR
	.align		4
.L_15:
        /*0050*/ 	.byte	0x04, 0x36
        /*0052*/ 	.short	(.L_17 - .L_16)
.L_16:
        /*0054*/ 	.word	0x00000008
.L_17:


//--------------------- .nv.callgraph             --------------------------
	.section	.nv.callgraph,"",@"SHT_CUDA_CALLGRAPH"
	.align	4
	.sectionentsize	8
	.align		4
        /*0000*/ 	.word	0x00000000
	.align		4
        /*0004*/ 	.word	0xffffffff
	.align		4
        /*0008*/ 	.word	0x00000000
	.align		4
        /*000c*/ 	.word	0xfffffffe
	.align		4
        /*0010*/ 	.word	0x00000000
	.align		4
        /*0014*/ 	.word	0xfffffffd
	.align		4
        /*0018*/ 	.word	0x00000000
	.align		4
        /*001c*/ 	.word	0xfffffffc


//--------------------- .text._Z18nestedStructKernel5OuterPi --------------------------
	.section	.text._Z18nestedStructKernel5OuterPi,"ax",@progbits
	.align	128
        .global         _Z18nestedStructKernel5OuterPi
        .type           _Z18nestedStructKernel5OuterPi,@function
        .size           _Z18nestedStructKernel5OuterPi,(.L_x_1 - _Z18nestedStructKernel5OuterPi)
        .other          _Z18nestedStructKernel5OuterPi,@"STO_CUDA_ENTRY STV_DEFAULT"
_Z18nestedStructKernel5OuterPi:
.text._Z18nestedStructKernel5OuterPi:
[----:B------:R-:W-:Y:S01]  /*0000*/  LDC R1, c[0x0][0x37c] ;  /* 0x0000df00ff017b82 */ /* 0x000fe20000000800 */
[----:B------:R-:W0:Y:S07]  /*0010*/  S2R R5, SR_TID.X ;  /* 0x0000000000057919 */ /* 0x000e2e0000002100 */
[----:B------:R-:W0:Y:S01]  /*0020*/  LDC.64 R2, c[0x0][0x390] ;  /* 0x0000e400ff027b82 */ /* 0x000e220000000a00 */
[----:B------:R-:W1:Y:S01]  /*0030*/  LDCU UR6, c[0x0][0x380] ;  /* 0x00007000ff0677ac */ /* 0x000e620008000800 */
[----:B------:R-:W2:Y:S06]  /*0040*/  LDCU.64 UR4, c[0x0][0x358] ;  /* 0x00006b00ff0477ac */ /* 0x000eac0008000a00 */
[----:B------:R-:W1:Y:S01]  /*0050*/  LDC R0, c[0x0][0x388] ;  /* 0x0000e200ff007b82 */ /* 0x000e620000000800 */
[----:B0-----:R-:W-:Y:S01]  /*0060*/  IMAD.WIDE.U32 R2, R5, 0x4, R2 ;  /* 0x0000000405027825 */ /* 0x001fe200078e0002 */
[----:B-1----:R-:W-:-:S05]  /*0070*/  IADD3 R5, PT, PT, R0, UR6, RZ ;  /* 0x0000000600057c10 */ /* 0x002fca000fffe0ff */
[----:B--2---:R-:W-:Y:S01]  /*0080*/  STG.E desc[UR4][R2.64], R5 ;  /* 0x0000000502007986 */ /* 0x004fe2000c101904 */
[----:B------:R-:W-:Y:S05]  /*0090*/  EXIT ;  /* 0x000000000000794d */ /* 0x000fea0003800000 */
.L_x_0:
[----:B------:R-:W-:-:S00]  /*00a0*/  BRA `(.L_x_0) ;  /* 0xfffffffc00fc7947 */ /* 0x000fc0000383ffff */
[----:B------:R-:W-:-:S00]  /*00b0*/  NOP ;  /* 0x0000000000007918 */ /* 0x000fc00000000000 */
        /* <DEDUP_REMOVED lines=12> */
.L_x_1:


//--------------------- .nv.shared.reserved.0     --------------------------
	.section	.nv.shared.reserved.0,"aw",@nobits
	.weak		__nv_reservedSMEM_offset_0_alias
	.size		__nv_reservedSMEM_offset_0_alias, 0, 64
	.other		__nv_reservedSMEM_offset_0_alias,@"STO_CUDA_RESERVED_SHARED STV_DEFAULT"
__nv_reservedSMEM_offset_0_alias:
	.zero		0
	.zero		64


//--------------------- .nv.constant0._Z18nestedStructKernel5OuterPi --------------------------
	.section	.nv.constant0._Z18nestedStructKernel5OuterPi,"a",@progbits
	.sectionflags	@""
	.align	4
.nv.constant0._Z18nestedStructKernel5OuterPi:
	.zero		920


//--------------------- SYMBOLS --------------------------

	.type		.nv.reservedSmem.offset0,@object
	.size		.nv.reservedSmem.offset0,0x4
